	.headerflags	@"EF_CUDA_TEXMODE_UNIFIED EF_CUDA_64BIT_ADDRESS EF_CUDA_ACCELERATORS EF_CUDA_SM90 EF_CUDA_VIRTUAL_SM(EF_CUDA_SM90)"
	.elftype	@"ET_EXEC"


//--------------------- .nv.info                  --------------------------
	.section	.nv.info,"",@"SHT_CUDA_INFO"
	.align	4


	//----- nvinfo : EIATTR_REGCOUNT
	.align		4
        /*0000*/ 	.byte	0x04, 0x2f
        /*0002*/ 	.short	(.L_1 - .L_0)
	.align		4
.L_0:
        /*0004*/ 	.word	index@(triton_poi_fused__unsafe_index_add_mul_sub_34)
        /*0008*/ 	.word	0x00000016


	//----- nvinfo : EIATTR_MIN_STACK_SIZE
	.align		4
.L_1:
        /*000c*/ 	.byte	0x04, 0x12
        /*000e*/ 	.short	(.L_3 - .L_2)
	.align		4
.L_2:
        /*0010*/ 	.word	index@(triton_poi_fused__unsafe_index_add_mul_sub_34)
        /*0014*/ 	.word	0x00000000


	//----- nvinfo : EIATTR_FRAME_SIZE
	.align		4
.L_3:
        /*0018*/ 	.byte	0x04, 0x11
        /*001a*/ 	.short	(.L_5 - .L_4)
	.align		4
.L_4:
        /*001c*/ 	.word	index@(triton_poi_fused__unsafe_index_add_mul_sub_34)
        /*0020*/ 	.word	0x00000000


	//----- nvinfo : EIATTR_MIN_STACK_SIZE
	.align		4
.L_5:
        /*0024*/ 	.byte	0x04, 0x12
        /*0026*/ 	.short	(.L_7 - .L_6)
	.align		4
.L_6:
        /*0028*/ 	.word	index@(triton_poi_fused__unsafe_index_add_mul_sub_34)
        /*002c*/ 	.word	0x00000000
.L_7:


//--------------------- .nv.info.triton_poi_fused__unsafe_index_add_mul_sub_34 --------------------------
	.section	.nv.info.triton_poi_fused__unsafe_index_add_mul_sub_34,"",@"SHT_CUDA_INFO"
	.sectionflags	@""
	.align	4


	//----- nvinfo : EIATTR_CUDA_API_VERSION
	.align		4
        /*0000*/ 	.byte	0x04, 0x37
        /*0002*/ 	.short	(.L_9 - .L_8)
.L_8:
        /*0004*/ 	.word	0x0000007c


	//----- nvinfo : EIATTR_KPARAM_INFO
	.align		4
.L_9:
        /*0008*/ 	.byte	0x04, 0x17
        /*000a*/ 	.short	(.L_11 - .L_10)
.L_10:
        /*000c*/ 	.word	0x00000000
        /*0010*/ 	.short	0x0008
        /*0012*/ 	.short	0x0040
        /*0014*/ 	.byte	0x00, 0xf0, 0x11, 0x00


	//----- nvinfo : EIATTR_KPARAM_INFO
	.align		4
.L_11:
        /*0018*/ 	.byte	0x04, 0x17
        /*001a*/ 	.short	(.L_13 - .L_12)
.L_12:
        /*001c*/ 	.word	0x00000000
        /*0020*/ 	.short	0x0007
        /*0022*/ 	.short	0x0038
        /*0024*/ 	.byte	0x00, 0xf4, 0x21, 0x00


	//----- nvinfo : EIATTR_KPARAM_INFO
	.align		4
.L_13:
        /*0028*/ 	.byte	0x04, 0x17
        /*002a*/ 	.short	(.L_15 - .L_14)
.L_14:
        /*002c*/ 	.word	0x00000000
        /*0030*/ 	.short	0x0006
        /*0032*/ 	.short	0x0030
        /*0034*/ 	.byte	0x00, 0xf4, 0x21, 0x00


	//----- nvinfo : EIATTR_KPARAM_INFO
	.align		4
.L_15:
        /*0038*/ 	.byte	0x04, 0x17
        /*003a*/ 	.short	(.L_17 - .L_16)
.L_16:
        /*003c*/ 	.word	0x00000000
        /*0040*/ 	.short	0x0005
        /*0042*/ 	.short	0x0028
        /*0044*/ 	.byte	0x00, 0xf4, 0x21, 0x00


	//----- nvinfo : EIATTR_KPARAM_INFO
	.align		4
.L_17:
        /*0048*/ 	.byte	0x04, 0x17
        /*004a*/ 	.short	(.L_19 - .L_18)
.L_18:
        /*004c*/ 	.word	0x00000000
        /*0050*/ 	.short	0x0004
        /*0052*/ 	.short	0x0020
        /*0054*/ 	.byte	0x00, 0xf4, 0x21, 0x00


	//----- nvinfo : EIATTR_KPARAM_INFO
	.align		4
.L_19:
        /*0058*/ 	.byte	0x04, 0x17
        /*005a*/ 	.short	(.L_21 - .L_20)
.L_20:
        /*005c*/ 	.word	0x00000000
        /*0060*/ 	.short	0x0003
        /*0062*/ 	.short	0x0018
        /*0064*/ 	.byte	0x00, 0xf4, 0x21, 0x00


	//----- nvinfo : EIATTR_KPARAM_INFO
	.align		4
.L_21:
        /*0068*/ 	.byte	0x04, 0x17
        /*006a*/ 	.short	(.L_23 - .L_22)
.L_22:
        /*006c*/ 	.word	0x00000000
        /*0070*/ 	.short	0x0002
        /*0072*/ 	.short	0x0010
        /*0074*/ 	.byte	0x00, 0xf4, 0x21, 0x00


	//----- nvinfo : EIATTR_KPARAM_INFO
	.align		4
.L_23:
        /*0078*/ 	.byte	0x04, 0x17
        /*007a*/ 	.short	(.L_25 - .L_24)
.L_24:
        /*007c*/ 	.word	0x00000000
        /*0080*/ 	.short	0x0001
        /*0082*/ 	.short	0x0008
        /*0084*/ 	.byte	0x00, 0xf4, 0x21, 0x00


	//----- nvinfo : EIATTR_KPARAM_INFO
	.align		4
.L_25:
        /*0088*/ 	.byte	0x04, 0x17
        /*008a*/ 	.short	(.L_27 - .L_26)
.L_26:
        /*008c*/ 	.word	0x00000000
        /*0090*/ 	.short	0x0000
        /*0092*/ 	.short	0x0000
        /*0094*/ 	.byte	0x00, 0xf4, 0x21, 0x00


	//----- nvinfo : EIATTR_SPARSE_MMA_MASK
	.align		4
.L_27:
        /*0098*/ 	.byte	0x03, 0x50
        /*009a*/ 	.short	0x0000


	//----- nvinfo : EIATTR_MAXREG_COUNT
	.align		4
        /*009c*/ 	.byte	0x03, 0x1b
        /*009e*/ 	.short	0x00ff


	//----- nvinfo : EIATTR_EXIT_INSTR_OFFSETS
	.align		4
        /*00a0*/ 	.byte	0x04, 0x1c
        /*00a2*/ 	.short	(.L_29 - .L_28)


	//   ....[0]....
.L_28:
        /*00a4*/ 	.word	0x00000570


	//----- nvinfo : EIATTR_REQNTID
	.align		4
.L_29:
        /*00a8*/ 	.byte	0x04, 0x10
        /*00aa*/ 	.short	(.L_31 - .L_30)
.L_30:
        /*00ac*/ 	.word	0x00000080
        /*00b0*/ 	.word	0x00000001
        /*00b4*/ 	.word	0x00000001


	//----- nvinfo : EIATTR_CBANK_PARAM_SIZE
	.align		4
.L_31:
        /*00b8*/ 	.byte	0x03, 0x19
        /*00ba*/ 	.short	0x0044


	//----- nvinfo : EIATTR_PARAM_CBANK
	.align		4
        /*00bc*/ 	.byte	0x04, 0x0a
        /*00be*/ 	.short	(.L_33 - .L_32)
	.align		4
.L_32:
        /*00c0*/ 	.word	index@(.nv.constant0.triton_poi_fused__unsafe_index_add_mul_sub_34)
        /*00c4*/ 	.short	0x0210
        /*00c6*/ 	.short	0x0044


	//----- nvinfo : EIATTR_SW_WAR
	.align		4
.L_33:
        /*00c8*/ 	.byte	0x04, 0x36
        /*00ca*/ 	.short	(.L_35 - .L_34)
.L_34:
        /*00cc*/ 	.word	0x00000008
.L_35:


//--------------------- .nv.callgraph             --------------------------
	.section	.nv.callgraph,"",@"SHT_CUDA_CALLGRAPH"
	.align	4
	.sectionentsize	8
	.align		4
        /*0000*/ 	.word	0x00000000
	.align		4
        /*0004*/ 	.word	0xffffffff
	.align		4
        /*0008*/ 	.word	0x00000000
	.align		4
        /*000c*/ 	.word	0xfffffffe
	.align		4
        /*0010*/ 	.word	0x00000000
	.align		4
        /*0014*/ 	.word	0xfffffffd
	.align		4
        /*0018*/ 	.word	0x00000000
	.align		4
        /*001c*/ 	.word	0xfffffffc


//--------------------- .text.triton_poi_fused__unsafe_index_add_mul_sub_34 --------------------------
	.section	.text.triton_poi_fused__unsafe_index_add_mul_sub_34,"ax",@progbits
	.align	128
        .global         triton_poi_fused__unsafe_index_add_mul_sub_34
        .type           triton_poi_fused__unsafe_index_add_mul_sub_34,@function
        .size           triton_poi_fused__unsafe_index_add_mul_sub_34,(.L_x_1 - triton_poi_fused__unsafe_index_add_mul_sub_34)
        .other          triton_poi_fused__unsafe_index_add_mul_sub_34,@"STO_CUDA_ENTRY STV_DEFAULT"
triton_poi_fused__unsafe_index_add_mul_sub_34:
.text.triton_poi_fused__unsafe_index_add_mul_sub_34:
[----:B------:R-:W-:Y:S01]  /*0000*/  LDC R1, c[0x0][0x28] ;  /* 0x00000a00ff017b82 */ /* 0x000fe20000000800 */
[----:B------:R-:W1:Y:S07]  /*0010*/  S2R R3, SR_TID.X ;  /* 0x0000000000037919 */ /* 0x000e6e0000002100 */
[----:B------:R-:W2:Y:S01]  /*0020*/  LDC.64 R14, c[0x0][0x218] ;  /* 0x00008600ff0e7b82 */ /* 0x000ea20000000a00 */
[----:B------:R-:W-:Y:S01]  /*0030*/  ULDC.64 UR4, c[0x0][0x208] ;  /* 0x0000820000047ab9 */ /* 0x000fe20000000a00 */
[----:B------:R-:W-:Y:S01]  /*0040*/  ULDC.64 UR6, c[0x0][0x228] ;  /* 0x00008a0000067ab9 */ /* 0x000fe20000000a00 */
[----:B------:R-:W3:Y:S05]  /*0050*/  S2R R6, SR_CTAID.X ;  /* 0x0000000000067919 */ /* 0x000eea0000002500 */
[----:B------:R-:W4:Y:S08]  /*0060*/  LDC.64 R12, c[0x0][0x240] ;  /* 0x00009000ff0c7b82 */ /* 0x000f300000000a00 */
[----:B------:R-:W5:Y:S08]  /*0070*/  LDC.64 R10, c[0x0][0x220] ;  /* 0x00008800ff0a7b82 */ /* 0x000f700000000a00 */
[----:B------:R-:W4:Y:S01]  /*0080*/  LDC.64 R8, c[0x0][0x230] ;  /* 0x00008c00ff087b82 */ /* 0x000f220000000a00 */
[----:B-1----:R-:W-:-:S05]  /*0090*/  LOP3.LUT R3, R3, 0x7f, RZ, 0xc0, !PT ;  /* 0x0000007f03037812 */ /* 0x002fca00078ec0ff */
[----:B---3--:R-:W-:-:S05]  /*00a0*/  IMAD R0, R6, 0x80, R3 ;  /* 0x0000008006007824 */ /* 0x008fca00078e0203 */
[----:B------:R-:W-:-:S04]  /*00b0*/  SHF.R.S32.HI R3, RZ, 0x1f, R0 ;  /* 0x0000001fff037819 */ /* 0x000fc80000011400 */
[----:B------:R-:W-:-:S04]  /*00c0*/  LEA.HI R3, R3, R0, RZ, 0x2 ;  /* 0x0000000003037211 */ /* 0x000fc800078f10ff */
[----:B------:R-:W-:Y:S02]  /*00d0*/  SHF.R.S32.HI R2, RZ, 0x2, R3 ;  /* 0x00000002ff027819 */ /* 0x000fe40000011403 */
[----:B------:R-:W-:Y:S02]  /*00e0*/  LOP3.LUT R3, R3, 0xfffffffc, RZ, 0xc0, !PT ;  /* 0xfffffffc03037812 */ /* 0x000fe400078ec0ff */
[----:B------:R-:W-:-:S04]  /*00f0*/  LEA.HI R4, R2, R2, RZ, 0x2 ;  /* 0x0000000202047211 */ /* 0x000fc800078f10ff */
[----:B------:R-:W-:-:S05]  /*0100*/  LOP3.LUT R5, R4, 0xfffffffc, RZ, 0xc0, !PT ;  /* 0xfffffffc04057812 */ /* 0x000fca00078ec0ff */
[----:B------:R-:W-:-:S04]  /*0110*/  IMAD.IADD R2, R2, 0x1, -R5 ;  /* 0x0000000102027824 */ /* 0x000fc800078e0a05 */
[----:B--2---:R-:W-:-:S05]  /*0120*/  IMAD.WIDE R14, R2, 0x8, R14 ;  /* 0x00000008020e7825 */ /* 0x004fca00078e020e */
[----:B------:R-:W2:Y:S01]  /*0130*/  LDG.E.EL.64 R4, desc[UR4][R14.64] ;  /* 0x000000040e047981 */ /* 0x000ea2000c2e1b00 */
[----:B------:R-:W-:Y:S02]  /*0140*/  IMAD.IADD R3, R0, 0x1, -R3 ;  /* 0x0000000100037824 */ /* 0x000fe400078e0a03 */
[----:B----4-:R-:W-:-:S04]  /*0150*/  IMAD.WIDE R16, R2, 0x8, R12 ;  /* 0x0000000802107825 */ /* 0x010fc800078e020c */
[----:B-----5:R-:W-:-:S04]  /*0160*/  IMAD.WIDE R12, R3, 0x8, R10 ;  /* 0x00000008030c7825 */ /* 0x020fc800078e020a */
[----:B0-----:R-:W-:Y:S02]  /*0170*/  IMAD.WIDE R10, R3, 0x8, R8 ;  /* 0x00000008030a7825 */ /* 0x001fe400078e0208 */
[----:B------:R-:W3:Y:S04]  /*0180*/  LDG.E.EL.64 R8, desc[UR4][R16.64] ;  /* 0x0000000410087981 */ /* 0x000ee8000c2e1b00 */
[----:B------:R-:W4:Y:S04]  /*0190*/  LDG.E.EL.64 R12, desc[UR4][R12.64] ;  /* 0x000000040c0c7981 */ /* 0x000f28000c2e1b00 */
[----:B------:R-:W5:Y:S01]  /*01a0*/  LDG.E.EL.64 R10, desc[UR4][R10.64] ;  /* 0x000000040a0a7981 */ /* 0x000f62000c2e1b00 */
[----:B--2---:R-:W-:-:S04]  /*01b0*/  SHF.R.U32.HI R7, RZ, 0x1e, R5 ;  /* 0x0000001eff077819 */ /* 0x004fc80000011605 */
[----:B------:R-:W-:-:S04]  /*01c0*/  LOP3.LUT R7, R7, 0x2, RZ, 0xc0, !PT ;  /* 0x0000000207077812 */ /* 0x000fc800078ec0ff */
[----:B------:R-:W-:Y:S02]  /*01d0*/  IADD3 R4, P0, R4, R7, RZ ;  /* 0x0000000704047210 */ /* 0x000fe40007f1e0ff */
[----:B---3--:R-:W-:-:S03]  /*01e0*/  SHF.R.U32.HI R7, RZ, 0x1e, R9 ;  /* 0x0000001eff077819 */ /* 0x008fc60000011609 */
[----:B------:R-:W-:Y:S01]  /*01f0*/  IMAD.X R19, RZ, RZ, R5, P0 ;  /* 0x000000ffff137224 */ /* 0x000fe200000e0605 */
[----:B------:R-:W-:Y:S02]  /*0200*/  LOP3.LUT R5, R7, 0x2, RZ, 0xc0, !PT ;  /* 0x0000000207057812 */ /* 0x000fe400078ec0ff */
[C---:B----4-:R-:W-:Y:S02]  /*0210*/  LEA R18, P1, R12.reuse, UR6, 0x2 ;  /* 0x000000060c127c11 */ /* 0x050fe4000f8210ff */
[----:B------:R-:W-:Y:S02]  /*0220*/  IADD3 R8, P2, R8, R5, RZ ;  /* 0x0000000508087210 */ /* 0x000fe40007f5e0ff */
[--C-:B------:R-:W-:Y:S02]  /*0230*/  LEA.HI.X R7, R12, UR7, R13.reuse, 0x2, P1 ;  /* 0x000000070c077c11 */ /* 0x100fe400088f140d */
[----:B------:R-:W-:Y:S01]  /*0240*/  SHF.R.U32.HI R14, RZ, 0x1c, R13 ;  /* 0x0000001cff0e7819 */ /* 0x000fe2000001160d */
[----:B------:R-:W-:Y:S01]  /*0250*/  IMAD.X R5, RZ, RZ, R9, P2 ;  /* 0x000000ffff057224 */ /* 0x000fe200010e0609 */
[----:B-----5:R-:W-:-:S02]  /*0260*/  LEA R12, P1, R10, UR6, 0x2 ;  /* 0x000000060a0c7c11 */ /* 0x020fc4000f8210ff */
[--C-:B------:R-:W-:Y:S02]  /*0270*/  SHF.R.U32.HI R15, RZ, 0x1c, R11.reuse ;  /* 0x0000001cff0f7819 */ /* 0x100fe4000001160b */
[----:B------:R-:W-:Y:S02]  /*0280*/  LOP3.LUT R17, R14, 0x8, RZ, 0xc0, !PT ;  /* 0x000000080e117812 */ /* 0x000fe400078ec0ff */
[----:B------:R-:W-:Y:S01]  /*0290*/  LEA.HI.X R11, R10, UR7, R11, 0x2, P1 ;  /* 0x000000070a0b7c11 */ /* 0x000fe200088f140b */
[C---:B------:R-:W-:Y:S01]  /*02a0*/  IMAD.SHL.U32 R10, R4.reuse, 0x8, RZ ;  /* 0x00000008040a7824 */ /* 0x040fe200078e00ff */
[----:B------:R-:W-:Y:S02]  /*02b0*/  SHF.R.S32.HI R13, RZ, 0x18, R6 ;  /* 0x00000018ff0d7819 */ /* 0x000fe40000011406 */
[----:B------:R-:W-:Y:S02]  /*02c0*/  SHF.L.U64.HI R9, R4, 0x3, R19 ;  /* 0x0000000304097819 */ /* 0x000fe40000010213 */
[C---:B------:R-:W-:Y:S01]  /*02d0*/  SHF.L.U64.HI R16, R8.reuse, 0x3, R5 ;  /* 0x0000000308107819 */ /* 0x040fe20000010205 */
[----:B------:R-:W-:Y:S01]  /*02e0*/  IMAD.SHL.U32 R8, R8, 0x8, RZ ;  /* 0x0000000808087824 */ /* 0x000fe200078e00ff */
[----:B------:R-:W0:Y:S01]  /*02f0*/  LDC.64 R4, c[0x0][0x238] ;  /* 0x00008e00ff047b82 */ /* 0x000e220000000a00 */
[----:B------:R-:W-:-:S02]  /*0300*/  LOP3.LUT R15, R15, 0x8, RZ, 0xc0, !PT ;  /* 0x000000080f0f7812 */ /* 0x000fc400078ec0ff */
[----:B------:R-:W-:Y:S02]  /*0310*/  IADD3 R17, P0, R17, R18, RZ ;  /* 0x0000001211117210 */ /* 0x000fe40007f1e0ff */
[----:B------:R-:W-:Y:S02]  /*0320*/  SGXT R13, R13, 0x1 ;  /* 0x000000010d0d781a */ /* 0x000fe40000000200 */
[----:B------:R-:W-:Y:S01]  /*0330*/  IADD3 R15, P2, R15, R12, RZ ;  /* 0x0000000c0f0f7210 */ /* 0x000fe20007f5e0ff */
[----:B------:R-:W-:Y:S01]  /*0340*/  IMAD.X R19, RZ, RZ, R7, P0 ;  /* 0x000000ffff137224 */ /* 0x000fe200000e0607 */
[----:B------:R-:W-:Y:S01]  /*0350*/  LEA.HI R13, R13, R0, RZ, 0x4 ;  /* 0x000000000d0d7211 */ /* 0x000fe200078f20ff */
[----:B------:R-:W1:Y:S01]  /*0360*/  LDC.64 R6, c[0x0][0x248] ;  /* 0x00009200ff067b82 */ /* 0x000e620000000a00 */
[----:B------:R-:W-:Y:S01]  /*0370*/  IADD3 R14, P1, R10, R17, RZ ;  /* 0x000000110a0e7210 */ /* 0x000fe20007f3e0ff */
[----:B------:R-:W-:Y:S01]  /*0380*/  IMAD.X R18, RZ, RZ, R11, P2 ;  /* 0x000000ffff127224 */ /* 0x000fe200010e060b */
[----:B------:R-:W-:-:S02]  /*0390*/  IADD3 R12, P4, R8, R17, RZ ;  /* 0x00000011080c7210 */ /* 0x000fc40007f9e0ff */
[----:B------:R-:W-:Y:S02]  /*03a0*/  IADD3 R10, P3, R15, R10, RZ ;  /* 0x0000000a0f0a7210 */ /* 0x000fe40007f7e0ff */
[----:B------:R-:W-:Y:S01]  /*03b0*/  IADD3 R8, P5, R8, R15, RZ ;  /* 0x0000000f08087210 */ /* 0x000fe20007fbe0ff */
[----:B------:R-:W-:Y:S01]  /*03c0*/  IMAD.X R15, R9, 0x1, R19, P1 ;  /* 0x00000001090f7824 */ /* 0x000fe200008e0613 */
[----:B------:R-:W-:Y:S01]  /*03d0*/  SHF.R.S32.HI R17, RZ, 0x4, R13 ;  /* 0x00000004ff117819 */ /* 0x000fe2000001140d */
[----:B------:R-:W-:Y:S02]  /*03e0*/  IMAD.X R11, R18, 0x1, R9, P3 ;  /* 0x00000001120b7824 */ /* 0x000fe400018e0609 */
[C---:B------:R-:W-:Y:S02]  /*03f0*/  IMAD.X R13, R16.reuse, 0x1, R19, P4 ;  /* 0x00000001100d7824 */ /* 0x040fe400020e0613 */
[----:B------:R-:W-:Y:S02]  /*0400*/  IMAD.SHL.U32 R17, R17, 0x4, RZ ;  /* 0x0000000411117824 */ /* 0x000fe400078e00ff */
[----:B------:R-:W-:-:S02]  /*0410*/  IMAD.X R9, R16, 0x1, R18, P5 ;  /* 0x0000000110097824 */ /* 0x000fc400028e0612 */
[----:B------:R-:W-:-:S04]  /*0420*/  IMAD.WIDE R14, R17, 0x4, R14 ;  /* 0x00000004110e7825 */ /* 0x000fc800078e020e */
[C---:B------:R-:W-:Y:S02]  /*0430*/  IMAD.WIDE R12, R17.reuse, 0x4, R12 ;  /* 0x00000004110c7825 */ /* 0x040fe400078e020c */
[----:B------:R-:W2:Y:S02]  /*0440*/  LDG.E.EL R15, desc[UR4][R14.64] ;  /* 0x000000040e0f7981 */ /* 0x000ea4000c2e1900 */
[C---:B------:R-:W-:Y:S02]  /*0450*/  IMAD.WIDE R10, R17.reuse, 0x4, R10 ;  /* 0x00000004110a7825 */ /* 0x040fe400078e020a */
[----:B------:R-:W3:Y:S02]  /*0460*/  LDG.E.EL R13, desc[UR4][R12.64] ;  /* 0x000000040c0d7981 */ /* 0x000ee4000c2e1900 */
[----:B------:R-:W-:Y:S02]  /*0470*/  IMAD.WIDE R8, R17, 0x4, R8 ;  /* 0x0000000411087825 */ /* 0x000fe400078e0208 */
[----:B------:R-:W2:Y:S02]  /*0480*/  LDG.E.EL R10, desc[UR4][R10.64] ;  /* 0x000000040a0a7981 */ /* 0x000ea4000c2e1900 */
[----:B0-----:R-:W-:-:S02]  /*0490*/  IMAD.WIDE R4, R3, 0x4, R4 ;  /* 0x0000000403047825 */ /* 0x001fc400078e0204 */
[----:B------:R-:W3:Y:S02]  /*04a0*/  LDG.E.EL R8, desc[UR4][R8.64] ;  /* 0x0000000408087981 */ /* 0x000ee4000c2e1900 */
[----:B-1----:R-:W-:Y:S02]  /*04b0*/  IMAD.WIDE R6, R2, 0x4, R6 ;  /* 0x0000000402067825 */ /* 0x002fe400078e0206 */
[----:B------:R-:W4:Y:S01]  /*04c0*/  LDG.E.EL R4, desc[UR4][R4.64] ;  /* 0x0000000404047981 */ /* 0x000f22000c2e1900 */
[----:B------:R-:W0:Y:S03]  /*04d0*/  LDC.64 R2, c[0x0][0x210] ;  /* 0x00008400ff027b82 */ /* 0x000e260000000a00 */
[----:B------:R-:W5:Y:S01]  /*04e0*/  LDG.E.EL R6, desc[UR4][R6.64] ;  /* 0x0000000406067981 */ /* 0x000f62000c2e1900 */
[----:B0-----:R-:W-:-:S04]  /*04f0*/  IMAD.WIDE R2, R0, 0x4, R2 ;  /* 0x0000000400027825 */ /* 0x001fc800078e0202 */
[----:B--2---:R-:W-:Y:S01]  /*0500*/  FADD R17, -R15, R10 ;  /* 0x0000000a0f117221 */ /* 0x004fe20000000100 */
[----:B---3--:R-:W-:-:S03]  /*0510*/  FADD R16, -R13, R8 ;  /* 0x000000080d107221 */ /* 0x008fc60000000100 */
[C---:B----4-:R-:W-:Y:S01]  /*0520*/  FFMA R17, R4.reuse, R17, R15 ;  /* 0x0000001104117223 */ /* 0x050fe2000000000f */
[----:B------:R-:W-:-:S04]  /*0530*/  FFMA R16, R4, R16, R13 ;  /* 0x0000001004107223 */ /* 0x000fc8000000000d */
[----:B------:R-:W-:-:S04]  /*0540*/  FADD R16, -R17, R16 ;  /* 0x0000001011107221 */ /* 0x000fc80000000100 */
[----:B-----5:R-:W-:-:S05]  /*0550*/  FFMA R17, R6, R16, R17 ;  /* 0x0000001006117223 */ /* 0x020fca0000000011 */
[----:B------:R-:W-:Y:S01]  /*0560*/  STG.E desc[UR4][R2.64], R17 ;  /* 0x0000001102007986 */ /* 0x000fe2000c101904 */
[----:B------:R-:W-:Y:S05]  /*0570*/  EXIT ;  /* 0x000000000000794d */ /* 0x000fea0003800000 */
.L_x_0:
[----:B------:R-:W-:-:S00]  /*0580*/  BRA `(.L_x_0) ;  /* 0xfffffffc00fc7947 */ /* 0x000fc0000383ffff */
[----:B------:R-:W-:-:S00]  /*0590*/  NOP ;  /* 0x0000000000007918 */ /* 0x000fc00000000000 */
        /* <DEDUP_REMOVED lines=14> */
.L_x_1:


//--------------------- .nv.constant0.triton_poi_fused__unsafe_index_add_mul_sub_34 --------------------------
	.section	.nv.constant0.triton_poi_fused__unsafe_index_add_mul_sub_34,"a",@progbits
	.sectionflags	@""
	.align	4
.nv.constant0.triton_poi_fused__unsafe_index_add_mul_sub_34:
	.zero		596
